	.headerflags	@"EF_CUDA_TEXMODE_UNIFIED EF_CUDA_64BIT_ADDRESS EF_CUDA_ACCELERATORS EF_CUDA_SM90 EF_CUDA_VIRTUAL_SM(EF_CUDA_SM90)"
	.elftype	@"ET_EXEC"


//--------------------- .nv.info                  --------------------------
	.section	.nv.info,"",@"SHT_CUDA_INFO"
	.align	4


	//----- nvinfo : EIATTR_REGCOUNT
	.align		4
        /*0000*/ 	.byte	0x04, 0x2f
        /*0002*/ 	.short	(.L_1 - .L_0)
	.align		4
.L_0:
        /*0004*/ 	.word	index@(triton_poi_fused_convolution_div_max_pool2d_with_indices_relu_sub_26)
        /*0008*/ 	.word	0x00000020


	//----- nvinfo : EIATTR_MIN_STACK_SIZE
	.align		4
.L_1:
        /*000c*/ 	.byte	0x04, 0x12
        /*000e*/ 	.short	(.L_3 - .L_2)
	.align		4
.L_2:
        /*0010*/ 	.word	index@(triton_poi_fused_convolution_div_max_pool2d_with_indices_relu_sub_26)
        /*0014*/ 	.word	0x00000000


	//----- nvinfo : EIATTR_FRAME_SIZE
	.align		4
.L_3:
        /*0018*/ 	.byte	0x04, 0x11
        /*001a*/ 	.short	(.L_5 - .L_4)
	.align		4
.L_4:
        /*001c*/ 	.word	index@(triton_poi_fused_convolution_div_max_pool2d_with_indices_relu_sub_26)
        /*0020*/ 	.word	0x00000000


	//----- nvinfo : EIATTR_MIN_STACK_SIZE
	.align		4
.L_5:
        /*0024*/ 	.byte	0x04, 0x12
        /*0026*/ 	.short	(.L_7 - .L_6)
	.align		4
.L_6:
        /*0028*/ 	.word	index@(triton_poi_fused_convolution_div_max_pool2d_with_indices_relu_sub_26)
        /*002c*/ 	.word	0x00000000
.L_7:


//--------------------- .nv.info.triton_poi_fused_convolution_div_max_pool2d_with_indices_relu_sub_26 --------------------------
	.section	.nv.info.triton_poi_fused_convolution_div_max_pool2d_with_indices_relu_sub_26,"",@"SHT_CUDA_INFO"
	.sectionflags	@""
	.align	4


	//----- nvinfo : EIATTR_CUDA_API_VERSION
	.align		4
        /*0000*/ 	.byte	0x04, 0x37
        /*0002*/ 	.short	(.L_9 - .L_8)
.L_8:
        /*0004*/ 	.word	0x0000007c


	//----- nvinfo : EIATTR_KPARAM_INFO
	.align		4
.L_9:
        /*0008*/ 	.byte	0x04, 0x17
        /*000a*/ 	.short	(.L_11 - .L_10)
.L_10:
        /*000c*/ 	.word	0x00000000
        /*0010*/ 	.short	0x0004
        /*0012*/ 	.short	0x001c
        /*0014*/ 	.byte	0x00, 0xf0, 0x11, 0x00


	//----- nvinfo : EIATTR_KPARAM_INFO
	.align		4
.L_11:
        /*0018*/ 	.byte	0x04, 0x17
        /*001a*/ 	.short	(.L_13 - .L_12)
.L_12:
        /*001c*/ 	.word	0x00000000
        /*0020*/ 	.short	0x0003
        /*0022*/ 	.short	0x0018
        /*0024*/ 	.byte	0x00, 0xf0, 0x11, 0x00


	//----- nvinfo : EIATTR_KPARAM_INFO
	.align		4
.L_13:
        /*0028*/ 	.byte	0x04, 0x17
        /*002a*/ 	.short	(.L_15 - .L_14)
.L_14:
        /*002c*/ 	.word	0x00000000
        /*0030*/ 	.short	0x0002
        /*0032*/ 	.short	0x0010
        /*0034*/ 	.byte	0x00, 0xf4, 0x21, 0x00


	//----- nvinfo : EIATTR_KPARAM_INFO
	.align		4
.L_15:
        /*0038*/ 	.byte	0x04, 0x17
        /*003a*/ 	.short	(.L_17 - .L_16)
.L_16:
        /*003c*/ 	.word	0x00000000
        /*0040*/ 	.short	0x0001
        /*0042*/ 	.short	0x0008
        /*0044*/ 	.byte	0x00, 0xf4, 0x21, 0x00


	//----- nvinfo : EIATTR_KPARAM_INFO
	.align		4
.L_17:
        /*0048*/ 	.byte	0x04, 0x17
        /*004a*/ 	.short	(.L_19 - .L_18)
.L_18:
        /*004c*/ 	.word	0x00000000
        /*0050*/ 	.short	0x0000
        /*0052*/ 	.short	0x0000
        /*0054*/ 	.byte	0x00, 0xf4, 0x21, 0x00


	//----- nvinfo : EIATTR_SPARSE_MMA_MASK
	.align		4
.L_19:
        /*0058*/ 	.byte	0x03, 0x50
        /*005a*/ 	.short	0x0000


	//----- nvinfo : EIATTR_MAXREG_COUNT
	.align		4
        /*005c*/ 	.byte	0x03, 0x1b
        /*005e*/ 	.short	0x00ff


	//----- nvinfo : EIATTR_EXIT_INSTR_OFFSETS
	.align		4
        /*0060*/ 	.byte	0x04, 0x1c
        /*0062*/ 	.short	(.L_21 - .L_20)


	//   ....[0]....
.L_20:
        /*0064*/ 	.word	0x00000b80


	//   ....[1]....
        /*0068*/ 	.word	0x00000c00


	//----- nvinfo : EIATTR_REQNTID
	.align		4
.L_21:
        /*006c*/ 	.byte	0x04, 0x10
        /*006e*/ 	.short	(.L_23 - .L_22)
.L_22:
        /*0070*/ 	.word	0x00000100
        /*0074*/ 	.word	0x00000001
        /*0078*/ 	.word	0x00000001


	//----- nvinfo : EIATTR_CBANK_PARAM_SIZE
	.align		4
.L_23:
        /*007c*/ 	.byte	0x03, 0x19
        /*007e*/ 	.short	0x0020


	//----- nvinfo : EIATTR_PARAM_CBANK
	.align		4
        /*0080*/ 	.byte	0x04, 0x0a
        /*0082*/ 	.short	(.L_25 - .L_24)
	.align		4
.L_24:
        /*0084*/ 	.word	index@(.nv.constant0.triton_poi_fused_convolution_div_max_pool2d_with_indices_relu_sub_26)
        /*0088*/ 	.short	0x0210
        /*008a*/ 	.short	0x0020


	//----- nvinfo : EIATTR_SW_WAR
	.align		4
.L_25:
        /*008c*/ 	.byte	0x04, 0x36
        /*008e*/ 	.short	(.L_27 - .L_26)
.L_26:
        /*0090*/ 	.word	0x00000008
.L_27:


//--------------------- .nv.callgraph             --------------------------
	.section	.nv.callgraph,"",@"SHT_CUDA_CALLGRAPH"
	.align	4
	.sectionentsize	8
	.align		4
        /*0000*/ 	.word	0x00000000
	.align		4
        /*0004*/ 	.word	0xffffffff
	.align		4
        /*0008*/ 	.word	0x00000000
	.align		4
        /*000c*/ 	.word	0xfffffffe
	.align		4
        /*0010*/ 	.word	0x00000000
	.align		4
        /*0014*/ 	.word	0xfffffffd
	.align		4
        /*0018*/ 	.word	0x00000000
	.align		4
        /*001c*/ 	.word	0xfffffffc


//--------------------- .text.triton_poi_fused_convolution_div_max_pool2d_with_indices_relu_sub_26 --------------------------
	.section	.text.triton_poi_fused_convolution_div_max_pool2d_with_indices_relu_sub_26,"ax",@progbits
	.sectionflags	@"SHF_BARRIERS=1"
	.align	128
        .global         triton_poi_fused_convolution_div_max_pool2d_with_indices_relu_sub_26
        .type           triton_poi_fused_convolution_div_max_pool2d_with_indices_relu_sub_26,@function
        .size           triton_poi_fused_convolution_div_max_pool2d_with_indices_relu_sub_26,(.L_x_1 - triton_poi_fused_convolution_div_max_pool2d_with_indices_relu_sub_26)
        .other          triton_poi_fused_convolution_div_max_pool2d_with_indices_relu_sub_26,@"STO_CUDA_ENTRY STV_DEFAULT"
triton_poi_fused_convolution_div_max_pool2d_with_indices_relu_sub_26:
.text.triton_poi_fused_convolution_div_max_pool2d_with_indices_relu_sub_26:
[----:B------:R-:W0:Y:S01]  /*0000*/  LDC R1, c[0x0][0x28] ;  /* 0x00000a00ff017b82 */ /* 0x000e220000000800 */
[----:B------:R-:W1:Y:S07]  /*0010*/  S2R R3, SR_CTAID.Y ;  /* 0x0000000000037919 */ /* 0x000e6e0000002600 */
[----:B------:R-:W2:Y:S01]  /*0020*/  LDC.64 R26, c[0x0][0x210] ;  /* 0x00008400ff1a7b82 */ /* 0x000ea20000000a00 */
[----:B------:R-:W-:Y:S02]  /*0030*/  CS2R R8, SRZ ;  /* 0x0000000000087805 */ /* 0x000fe4000001ff00 */
[----:B------:R-:W-:Y:S01]  /*0040*/  CS2R R10, SRZ ;  /* 0x00000000000a7805 */ /* 0x000fe2000001ff00 */
[----:B------:R-:W3:Y:S01]  /*0050*/  S2R R0, SR_TID.X ;  /* 0x0000000000007919 */ /* 0x000ee20000002100 */
[----:B------:R-:W-:Y:S01]  /*0060*/  ULDC.64 UR6, c[0x0][0x208] ;  /* 0x0000820000067ab9 */ /* 0x000fe20000000a00 */
[----:B------:R-:W4:Y:S02]  /*0070*/  S2R R2, SR_CTAID.X ;  /* 0x0000000000027919 */ /* 0x000f240000002500 */
[----:B------:R-:W5:Y:S01]  /*0080*/  LDC.64 R20, c[0x0][0x218] ;  /* 0x00008600ff147b82 */ /* 0x000f620000000a00 */
[----:B-1----:R-:W-:Y:S01]  /*0090*/  IMAD.SHL.U32 R24, R3, 0x10, RZ ;  /* 0x0000001003187824 */ /* 0x002fe200078e00ff */
[----:B------:R-:W-:Y:S01]  /*00a0*/  SHF.R.S32.HI R4, RZ, 0x1b, R3 ;  /* 0x0000001bff047819 */ /* 0x000fe20000011403 */
[----:B---3--:R-:W-:-:S03]  /*00b0*/  IMAD.SHL.U32 R3, R0, 0x4, RZ ;  /* 0x0000000400037824 */ /* 0x008fc600078e00ff */
[----:B------:R-:W-:Y:S02]  /*00c0*/  SGXT R4, R4, 0x1 ;  /* 0x000000010404781a */ /* 0x000fe40000000200 */
[----:B------:R-:W-:Y:S02]  /*00d0*/  SHF.R.U32.HI R25, RZ, 0x2, R0 ;  /* 0x00000002ff197819 */ /* 0x000fe40000011600 */
[----:B------:R-:W-:Y:S02]  /*00e0*/  LOP3.LUT R17, R24, 0xc, R3, 0xf8, !PT ;  /* 0x0000000c18117812 */ /* 0x000fe400078ef803 */
[----:B------:R-:W-:Y:S02]  /*00f0*/  SGXT.U32 R25, R25, 0x6 ;  /* 0x000000061919781a */ /* 0x000fe40000000000 */
[----:B------:R-:W-:Y:S02]  /*0100*/  LEA.HI R5, R4, R17, RZ, 0x8 ;  /* 0x0000001104057211 */ /* 0x000fe400078f40ff */
[----:B----4-:R-:W-:-:S02]  /*0110*/  PRMT R4, R25, 0x6540, R2 ;  /* 0x0000654019047816 */ /* 0x010fc40000000002 */
[C---:B------:R-:W-:Y:S01]  /*0120*/  LOP3.LUT R6, R5.reuse, 0xffffff00, RZ, 0xc0, !PT ;  /* 0xffffff0005067812 */ /* 0x040fe200078ec0ff */
[----:B------:R-:W-:Y:S01]  /*0130*/  IMAD.SHL.U32 R5, R5, 0x100, RZ ;  /* 0x0000010005057824 */ /* 0x000fe200078e00ff */
[C---:B------:R-:W-:Y:S02]  /*0140*/  ISETP.GE.AND P0, PT, R4.reuse, 0x100, PT ;  /* 0x000001000400780c */ /* 0x040fe40003f06270 */
[C---:B------:R-:W-:Y:S01]  /*0150*/  LOP3.LUT R29, R4.reuse, 0x80, RZ, 0xfc, !PT ;  /* 0x00000080041d7812 */ /* 0x040fe200078efcff */
[----:B------:R-:W-:Y:S01]  /*0160*/  IMAD.IADD R17, R17, 0x1, -R6 ;  /* 0x0000000111117824 */ /* 0x000fe200078e0a06 */
[----:B------:R-:W-:Y:S02]  /*0170*/  LOP3.LUT R6, R5, 0xffff0000, RZ, 0xc0, !PT ;  /* 0xffff000005067812 */ /* 0x000fe400078ec0ff */
[C---:B------:R-:W-:Y:S02]  /*0180*/  LOP3.LUT R5, R4.reuse, 0x40, RZ, 0xfc, !PT ;  /* 0x0000004004057812 */ /* 0x040fe400078efcff */
[----:B------:R-:W-:Y:S01]  /*0190*/  LOP3.LUT R16, R4, 0xc0, RZ, 0xfc, !PT ;  /* 0x000000c004107812 */ /* 0x000fe200078efcff */
[----:B------:R-:W-:Y:S01]  /*01a0*/  IMAD.IADD R6, R17, 0x1, R6 ;  /* 0x0000000111067824 */ /* 0x000fe200078e0206 */
[----:B------:R-:W-:-:S02]  /*01b0*/  ISETP.GE.AND P1, PT, R5, 0x100, PT ;  /* 0x000001000500780c */ /* 0x000fc40003f26270 */
[----:B------:R-:W-:Y:S01]  /*01c0*/  ISETP.GE.AND P2, PT, R29, 0x100, PT ;  /* 0x000001001d00780c */ /* 0x000fe20003f46270 */
[--C-:B------:R-:W-:Y:S01]  /*01d0*/  IMAD R23, R5, 0x100, R6.reuse ;  /* 0x0000010005177824 */ /* 0x100fe200078e0206 */
[----:B------:R-:W-:Y:S01]  /*01e0*/  ISETP.GE.AND P3, PT, R16, 0x100, PT ;  /* 0x000001001000780c */ /* 0x000fe20003f66270 */
[--C-:B------:R-:W-:Y:S01]  /*01f0*/  IMAD R19, R4, 0x100, R6.reuse ;  /* 0x0000010004137824 */ /* 0x100fe200078e0206 */
[----:B------:R-:W-:Y:S01]  /*0200*/  CS2R R4, SRZ ;  /* 0x0000000000047805 */ /* 0x000fe2000001ff00 */
[--C-:B------:R-:W-:Y:S02]  /*0210*/  IMAD R29, R29, 0x100, R6.reuse ;  /* 0x000001001d1d7824 */ /* 0x100fe400078e0206 */
[----:B------:R-:W-:Y:S01]  /*0220*/  IMAD R16, R16, 0x100, R6 ;  /* 0x0000010010107824 */ /* 0x000fe200078e0206 */
[----:B------:R-:W-:Y:S01]  /*0230*/  CS2R R6, SRZ ;  /* 0x0000000000067805 */ /* 0x000fe2000001ff00 */
[----:B--2---:R-:W-:-:S04]  /*0240*/  IMAD.WIDE R22, R23, 0x4, R26 ;  /* 0x0000000417167825 */ /* 0x004fc800078e021a */
[----:B-----5:R-:W-:Y:S01]  /*0250*/  IMAD.WIDE R20, R17, 0x4, R20 ;  /* 0x0000000411147825 */ /* 0x020fe200078e0214 */
[----:B------:R-:W2:Y:S03]  /*0260*/  @!P1 LDG.E.EL.128 R8, desc[UR6][R22.64] ;  /* 0x0000000616089981 */ /* 0x000ea6000c2e1d00 */
[--C-:B------:R-:W-:Y:S01]  /*0270*/  IMAD.WIDE R18, R19, 0x4, R26.reuse ;  /* 0x0000000413127825 */ /* 0x100fe200078e021a */
[----:B------:R-:W-:Y:S02]  /*0280*/  CS2R R12, SRZ ;  /* 0x00000000000c7805 */ /* 0x000fe4000001ff00 */
[----:B------:R-:W-:Y:S01]  /*0290*/  CS2R R14, SRZ ;  /* 0x00000000000e7805 */ /* 0x000fe2000001ff00 */
[--C-:B------:R-:W-:Y:S01]  /*02a0*/  IMAD.WIDE R28, R29, 0x4, R26.reuse ;  /* 0x000000041d1c7825 */ /* 0x100fe200078e021a */
[----:B------:R1:W3:Y:S03]  /*02b0*/  @!P0 LDG.E.EL.128 R4, desc[UR6][R18.64] ;  /* 0x0000000612048981 */ /* 0x0002e6000c2e1d00 */
[----:B------:R-:W-:Y:S01]  /*02c0*/  IMAD.WIDE R26, R16, 0x4, R26 ;  /* 0x00000004101a7825 */ /* 0x000fe200078e021a */
[----:B------:R-:W3:Y:S01]  /*02d0*/  LDG.E.EL.128 R20, desc[UR6][R20.64] ;  /* 0x0000000614147981 */ /* 0x000ee2000c2e1d00 */
[----:B------:R-:W-:-:S03]  /*02e0*/  CS2R R16, SRZ ;  /* 0x0000000000107805 */ /* 0x000fc6000001ff00 */
[----:B------:R-:W4:Y:S01]  /*02f0*/  @!P2 LDG.E.EL.128 R12, desc[UR6][R28.64] ;  /* 0x000000061c0ca981 */ /* 0x000f22000c2e1d00 */
[----:B-1----:R-:W-:-:S06]  /*0300*/  CS2R R18, SRZ ;  /* 0x0000000000127805 */ /* 0x002fcc000001ff00 */
[----:B------:R1:W5:Y:S02]  /*0310*/  @!P3 LDG.E.EL.128 R16, desc[UR6][R26.64] ;  /* 0x000000061a10b981 */ /* 0x000364000c2e1d00 */
[----:B-1----:R-:W1:Y:S01]  /*0320*/  S2R R26, SR_TID.X ;  /* 0x00000000001a7919 */ /* 0x002e620000002100 */
[----:B------:R-:W1:Y:S01]  /*0330*/  S2UR UR5, SR_CgaCtaId ;  /* 0x00000000000579c3 */ /* 0x000e620000008800 */
[----:B------:R-:W-:Y:S02]  /*0340*/  UMOV UR4, 0x400 ;  /* 0x0000040000047882 */ /* 0x000fe40000000000 */
[----:B01----:R-:W-:Y:S01]  /*0350*/  UPRMT UR4, UR5, 0x654, UR4 ;  /* 0x0000065405047896 */ /* 0x003fe20008000004 */
[----:B------:R-:W-:Y:S02]  /*0360*/  SHF.R.U32.HI R0, RZ, 0x6, R0 ;  /* 0x00000006ff007819 */ /* 0x000fe40000011600 */
[C---:B---3--:R-:W-:Y:S01]  /*0370*/  FSETP.GEU.AND P4, PT, R20.reuse, -R4, PT ;  /* 0x800000041400720b */ /* 0x048fe20003f8e000 */
[----:B------:R-:W-:Y:S01]  /*0380*/  FADD R27, R20, R4 ;  /* 0x00000004141b7221 */ /* 0x000fe20000000000 */
[----:B------:R-:W-:Y:S01]  /*0390*/  IMAD.SHL.U32 R4, R26, 0x400, RZ ;  /* 0x000004001a047824 */ /* 0x000fe200078e00ff */
[C---:B--2---:R-:W-:Y:S01]  /*03a0*/  FSETP.GEU.AND P2, PT, R20.reuse, -R8, PT ;  /* 0x800000081400720b */ /* 0x044fe20003f4e000 */
[C---:B------:R-:W-:Y:S01]  /*03b0*/  FADD R8, R20.reuse, R8 ;  /* 0x0000000814087221 */ /* 0x040fe20000000000 */
[----:B----4-:R-:W-:-:S02]  /*03c0*/  FSETP.GEU.AND P3, PT, R20, -R12, PT ;  /* 0x8000000c1400720b */ /* 0x010fc40003f6e000 */
[----:B------:R-:W-:Y:S01]  /*03d0*/  LOP3.LUT R4, R4, 0xc00, RZ, 0xc0, !PT ;  /* 0x00000c0004047812 */ /* 0x000fe200078ec0ff */
[C---:B------:R-:W-:Y:S01]  /*03e0*/  FADD R12, R20.reuse, R12 ;  /* 0x0000000c140c7221 */ /* 0x040fe20000000000 */
[C---:B------:R-:W-:Y:S02]  /*03f0*/  FSETP.GEU.AND P5, PT, R21.reuse, -R9, PT ;  /* 0x800000091500720b */ /* 0x040fe40003fae000 */
[C---:B-----5:R-:W-:Y:S01]  /*0400*/  FSETP.GEU.AND P0, PT, R20.reuse, -R16, PT ;  /* 0x800000101400720b */ /* 0x060fe20003f0e000 */
[----:B------:R-:W-:Y:S01]  /*0410*/  FADD R16, R20, R16 ;  /* 0x0000001014107221 */ /* 0x000fe20000000000 */
[C---:B------:R-:W-:Y:S01]  /*0420*/  FSETP.GEU.AND P6, PT, R21.reuse, -R13, PT ;  /* 0x8000000d1500720b */ /* 0x040fe20003fce000 */
[C---:B------:R-:W-:Y:S01]  /*0430*/  FADD R9, R21.reuse, R9 ;  /* 0x0000000915097221 */ /* 0x040fe20000000000 */
[C---:B------:R-:W-:Y:S01]  /*0440*/  LOP3.LUT R25, R4.reuse, R25, RZ, 0xfc, !PT ;  /* 0x0000001904197212 */ /* 0x040fe200078efcff */
[----:B------:R-:W-:Y:S01]  /*0450*/  FADD R13, R21, R13 ;  /* 0x0000000d150d7221 */ /* 0x000fe20000000000 */
[----:B------:R-:W-:-:S02]  /*0460*/  LEA.HI R20, R4, UR4, RZ, 0x1a ;  /* 0x0000000404147c11 */ /* 0x000fc4000f8fd0ff */
[----:B------:R-:W-:Y:S02]  /*0470*/  FSEL R8, R8, RZ, P2 ;  /* 0x000000ff08087208 */ /* 0x000fe40001000000 */
[C---:B------:R-:W-:Y:S01]  /*0480*/  FSETP.GEU.AND P1, PT, R21.reuse, -R17, PT ;  /* 0x800000111500720b */ /* 0x040fe20003f2e000 */
[C---:B------:R-:W-:Y:S01]  /*0490*/  FADD R17, R21.reuse, R17 ;  /* 0x0000001115117221 */ /* 0x040fe20000000000 */
[C---:B------:R-:W-:Y:S01]  /*04a0*/  FSETP.GEU.AND P2, PT, R21.reuse, -R5, PT ;  /* 0x800000051500720b */ /* 0x040fe20003f4e000 */
[----:B------:R-:W-:Y:S01]  /*04b0*/  FADD R5, R21, R5 ;  /* 0x0000000515057221 */ /* 0x000fe20000000000 */
[----:B------:R-:W-:Y:S01]  /*04c0*/  IMAD R21, R25, 0x4, R20 ;  /* 0x0000000419157824 */ /* 0x000fe200078e0214 */
[----:B------:R-:W-:Y:S02]  /*04d0*/  FSEL R12, R12, RZ, P3 ;  /* 0x000000ff0c0c7208 */ /* 0x000fe40001800000 */
[----:B------:R-:W-:Y:S02]  /*04e0*/  FSEL R20, R27, RZ, P4 ;  /* 0x000000ff1b147208 */ /* 0x000fe40002000000 */
[----:B------:R-:W-:-:S02]  /*04f0*/  FSEL R9, R9, RZ, P5 ;  /* 0x000000ff09097208 */ /* 0x000fc40002800000 */
[----:B------:R-:W-:Y:S02]  /*0500*/  FSEL R13, R13, RZ, P6 ;  /* 0x000000ff0d0d7208 */ /* 0x000fe40003000000 */
[C---:B------:R-:W-:Y:S01]  /*0510*/  FSETP.GEU.AND P3, PT, R22.reuse, -R10, PT ;  /* 0x8000000a1600720b */ /* 0x040fe20003f6e000 */
[C---:B------:R-:W-:Y:S01]  /*0520*/  FADD R10, R22.reuse, R10 ;  /* 0x0000000a160a7221 */ /* 0x040fe20000000000 */
[C---:B------:R-:W-:Y:S01]  /*0530*/  FSETP.GEU.AND P4, PT, R22.reuse, -R14, PT ;  /* 0x8000000e1600720b */ /* 0x040fe20003f8e000 */
[C---:B------:R-:W-:Y:S01]  /*0540*/  FADD R14, R22.reuse, R14 ;  /* 0x0000000e160e7221 */ /* 0x040fe20000000000 */
[C---:B------:R-:W-:Y:S01]  /*0550*/  FSETP.GEU.AND P5, PT, R22.reuse, -R18, PT ;  /* 0x800000121600720b */ /* 0x040fe20003fae000 */
[C---:B------:R-:W-:Y:S01]  /*0560*/  FADD R18, R22.reuse, R18 ;  /* 0x0000001216127221 */ /* 0x040fe20000000000 */
[C---:B------:R-:W-:Y:S01]  /*0570*/  FSETP.GEU.AND P6, PT, R22.reuse, -R6, PT ;  /* 0x800000061600720b */ /* 0x040fe20003fce000 */
[----:B------:R-:W-:Y:S01]  /*0580*/  FADD R6, R22, R6 ;  /* 0x0000000616067221 */ /* 0x000fe20000000000 */
[----:B------:R-:W-:-:S02]  /*0590*/  LOP3.LUT R22, R4, 0x100, RZ, 0xfc, !PT ;  /* 0x0000010004167812 */ /* 0x000fc400078efcff */
[C---:B------:R-:W-:Y:S01]  /*05a0*/  LOP3.LUT R27, R4.reuse, 0x200, RZ, 0xfc, !PT ;  /* 0x00000200041b7812 */ /* 0x040fe200078efcff */
[----:B------:R0:W-:Y:S01]  /*05b0*/  STS [R21], R20 ;  /* 0x0000001415007388 */ /* 0x0001e20000000800 */
[----:B------:R-:W-:Y:S02]  /*05c0*/  LOP3.LUT R28, R4, 0x300, RZ, 0xfc, !PT ;  /* 0x00000300041c7812 */ /* 0x000fe400078efcff */
[----:B------:R-:W-:Y:S02]  /*05d0*/  FSEL R5, R5, RZ, P2 ;  /* 0x000000ff05057208 */ /* 0x000fe40001000000 */
[----:B------:R-:W-:Y:S02]  /*05e0*/  LEA.HI R4, R22, UR4, RZ, 0x1a ;  /* 0x0000000416047c11 */ /* 0x000fe4000f8fd0ff */
[----:B------:R-:W-:Y:S02]  /*05f0*/  FSETP.GEU.AND P2, PT, R23, -R11, PT ;  /* 0x8000000b1700720b */ /* 0x000fe40003f4e000 */
[----:B------:R-:W-:Y:S01]  /*0600*/  LEA.HI R22, R27, UR4, RZ, 0x1a ;  /* 0x000000041b167c11 */ /* 0x000fe2000f8fd0ff */
[C---:B0-----:R-:W-:Y:S01]  /*0610*/  FADD R20, R23.reuse, R11 ;  /* 0x0000000b17147221 */ /* 0x041fe20000000000 */
[----:B------:R-:W-:Y:S01]  /*0620*/  FSEL R11, R10, RZ, P3 ;  /* 0x000000ff0a0b7208 */ /* 0x000fe20001800000 */
[----:B------:R-:W-:Y:S01]  /*0630*/  FADD R10, R23, R7 ;  /* 0x00000007170a7221 */ /* 0x000fe20000000000 */
[----:B------:R-:W-:-:S02]  /*0640*/  LEA.HI R28, R28, UR4, RZ, 0x1a ;  /* 0x000000041c1c7c11 */ /* 0x000fc4000f8fd0ff */
[----:B------:R-:W-:Y:S01]  /*0650*/  FSETP.GEU.AND P3, PT, R23, -R7, PT ;  /* 0x800000071700720b */ /* 0x000fe20003f6e000 */
[C---:B------:R-:W-:Y:S01]  /*0660*/  IMAD R4, R25.reuse, 0x4, R4 ;  /* 0x0000000419047824 */ /* 0x040fe200078e0204 */
[----:B------:R-:W-:Y:S01]  /*0670*/  FSEL R7, R6, RZ, P6 ;  /* 0x000000ff06077208 */ /* 0x000fe20003000000 */
[C---:B------:R-:W-:Y:S01]  /*0680*/  IMAD R22, R25.reuse, 0x4, R22 ;  /* 0x0000000419167824 */ /* 0x040fe200078e0216 */
[----:B------:R-:W-:Y:S01]  /*0690*/  FSEL R6, R10, RZ, P3 ;  /* 0x000000ff0a067208 */ /* 0x000fe20001800000 */
[----:B------:R-:W-:Y:S01]  /*06a0*/  IMAD R25, R25, 0x4, R28 ;  /* 0x0000000419197824 */ /* 0x000fe200078e021c */
[C---:B------:R-:W-:Y:S01]  /*06b0*/  FSETP.GEU.AND P6, PT, R23.reuse, -R15, PT ;  /* 0x8000000f1700720b */ /* 0x040fe20003fce000 */
[----:B------:R-:W-:Y:S01]  /*06c0*/  FADD R15, R23, R15 ;  /* 0x0000000f170f7221 */ /* 0x000fe20000000000 */
[----:B------:R0:W-:Y:S01]  /*06d0*/  STS [R4+0x400], R5 ;  /* 0x0004000504007388 */ /* 0x0001e20000000800 */
[----:B------:R-:W-:-:S03]  /*06e0*/  FSEL R20, R20, RZ, P2 ;  /* 0x000000ff14147208 */ /* 0x000fc60001000000 */
[----:B------:R-:W-:Y:S01]  /*06f0*/  STS [R22+0x800], R7 ;  /* 0x0008000716007388 */ /* 0x000fe20000000800 */
[C---:B------:R-:W-:Y:S01]  /*0700*/  FSETP.GEU.AND P2, PT, R23.reuse, -R19, PT ;  /* 0x800000131700720b */ /* 0x040fe20003f4e000 */
[----:B------:R-:W-:Y:S02]  /*0710*/  FADD R23, R23, R19 ;  /* 0x0000001317177221 */ /* 0x000fe40000000000 */
[----:B------:R1:W-:Y:S01]  /*0720*/  STS [R25+0xc00], R6 ;  /* 0x000c000619007388 */ /* 0x0003e20000000800 */
[----:B------:R-:W-:-:S03]  /*0730*/  FSEL R27, R14, RZ, P4 ;  /* 0x000000ff0e1b7208 */ /* 0x000fc60002000000 */
[----:B------:R-:W-:Y:S01]  /*0740*/  STS [R21+0x100], R8 ;  /* 0x0001000815007388 */ /* 0x000fe20000000800 */
[----:B------:R-:W-:-:S03]  /*0750*/  FSEL R10, R15, RZ, P6 ;  /* 0x000000ff0f0a7208 */ /* 0x000fc60003000000 */
[----:B------:R-:W-:Y:S01]  /*0760*/  STS [R4+0x500], R9 ;  /* 0x0005000904007388 */ /* 0x000fe20000000800 */
[----:B------:R-:W-:-:S03]  /*0770*/  FSEL R16, R16, RZ, P0 ;  /* 0x000000ff10107208 */ /* 0x000fc60000000000 */
[----:B------:R-:W-:Y:S01]  /*0780*/  STS [R22+0x900], R11 ;  /* 0x0009000b16007388 */ /* 0x000fe20000000800 */
[----:B------:R-:W-:-:S03]  /*0790*/  FSEL R17, R17, RZ, P1 ;  /* 0x000000ff11117208 */ /* 0x000fc60000800000 */
[----:B------:R-:W-:Y:S01]  /*07a0*/  STS [R25+0xd00], R20 ;  /* 0x000d001419007388 */ /* 0x000fe20000000800 */
[----:B0-----:R-:W-:Y:S01]  /*07b0*/  FSEL R5, R18, RZ, P5 ;  /* 0x000000ff12057208 */ /* 0x001fe20002800000 */
[----:B------:R-:W-:Y:S02]  /*07c0*/  IMAD.SHL.U32 R26, R26, 0x4, RZ ;  /* 0x000000041a1a7824 */ /* 0x000fe400078e00ff */
[----:B------:R-:W-:Y:S01]  /*07d0*/  STS [R21+0x200], R12 ;  /* 0x0002000c15007388 */ /* 0x000fe20000000800 */
[----:B-1----:R-:W-:-:S03]  /*07e0*/  FSEL R6, R23, RZ, P2 ;  /* 0x000000ff17067208 */ /* 0x002fc60001000000 */
[----:B------:R-:W-:Y:S04]  /*07f0*/  STS [R4+0x600], R13 ;  /* 0x0006000d04007388 */ /* 0x000fe80000000800 */
[----:B------:R-:W-:Y:S04]  /*0800*/  STS [R22+0xa00], R27 ;  /* 0x000a001b16007388 */ /* 0x000fe80000000800 */
[----:B------:R-:W-:Y:S01]  /*0810*/  STS [R25+0xe00], R10 ;  /* 0x000e000a19007388 */ /* 0x000fe20000000800 */
[----:B------:R-:W-:-:S03]  /*0820*/  LOP3.LUT R19, R26, 0x3fc, RZ, 0xc0, !PT ;  /* 0x000003fc1a137812 */ /* 0x000fc600078ec0ff */
[----:B------:R-:W-:Y:S04]  /*0830*/  STS [R21+0x300], R16 ;  /* 0x0003001015007388 */ /* 0x000fe80000000800 */
[----:B------:R0:W-:Y:S04]  /*0840*/  STS [R4+0x700], R17 ;  /* 0x0007001104007388 */ /* 0x0001e80000000800 */
[----:B------:R1:W-:Y:S04]  /*0850*/  STS [R22+0xb00], R5 ;  /* 0x000b000516007388 */ /* 0x0003e80000000800 */
[----:B------:R2:W-:Y:S01]  /*0860*/  STS [R25+0xf00], R6 ;  /* 0x000f000619007388 */ /* 0x0005e20000000800 */
[C---:B------:R-:W-:Y:S01]  /*0870*/  LOP3.LUT R7, R19.reuse, 0x400, RZ, 0xfc, !PT ;  /* 0x0000040013077812 */ /* 0x040fe200078efcff */
[----:B0-----:R-:W0:Y:S01]  /*0880*/  LDC.64 R16, c[0x0][0x220] ;  /* 0x00008800ff107b82 */ /* 0x001e220000000a00 */
[----:B------:R-:W-:-:S02]  /*0890*/  LOP3.LUT R9, R19, 0x800, RZ, 0xfc, !PT ;  /* 0x0000080013097812 */ /* 0x000fc400078efcff */
[----:B------:R-:W-:Y:S02]  /*08a0*/  SHF.R.U32.HI R11, RZ, 0x8, R26 ;  /* 0x00000008ff0b7819 */ /* 0x000fe4000001161a */
[----:B------:R-:W-:Y:S02]  /*08b0*/  SHF.R.U32.HI R8, RZ, 0x6, R7 ;  /* 0x00000006ff087819 */ /* 0x000fe40000011607 */
[----:B------:R-:W-:Y:S02]  /*08c0*/  SHF.R.U32.HI R10, RZ, 0x6, R9 ;  /* 0x00000006ff0a7819 */ /* 0x000fe40000011609 */
[----:B------:R-:W-:Y:S02]  /*08d0*/  SGXT.U32 R7, R11, 0x2 ;  /* 0x000000020b07781a */ /* 0x000fe40000000000 */
[----:B------:R-:W-:Y:S02]  /*08e0*/  LOP3.LUT R9, R8, 0x1c, RZ, 0xc0, !PT ;  /* 0x0000001c08097812 */ /* 0x000fe400078ec0ff */
[----:B------:R-:W-:-:S02]  /*08f0*/  LOP3.LUT R11, R10, 0x2c, RZ, 0xc0, !PT ;  /* 0x0000002c0a0b7812 */ /* 0x000fc400078ec0ff */
[----:B------:R-:W-:Y:S02]  /*0900*/  LOP3.LUT R4, R7, 0x3fc, R26, 0xf8, !PT ;  /* 0x000003fc07047812 */ /* 0x000fe400078ef81a */
[----:B------:R-:W-:Y:S01]  /*0910*/  LEA R8, R7, UR4, 0x2 ;  /* 0x0000000407087c11 */ /* 0x000fe2000f8e10ff */
[----:B------:R-:W-:Y:S01]  /*0920*/  VIADD R10, R9, UR4 ;  /* 0x00000004090a7c36 */ /* 0x000fe20008000000 */
[----:B------:R-:W-:Y:S01]  /*0930*/  LEA R4, R4, UR4, 0x2 ;  /* 0x0000000404047c11 */ /* 0x000fe2000f8e10ff */
[----:B------:R-:W-:Y:S01]  /*0940*/  BAR.SYNC.DEFER_BLOCKING 0x0 ;  /* 0x0000000000007b1d */ /* 0x000fe20000010000 */
[----:B------:R-:W-:Y:S02]  /*0950*/  VIADD R12, R11, UR4 ;  /* 0x000000040b0c7c36 */ /* 0x000fe40008000000 */
[C---:B------:R-:W-:Y:S02]  /*0960*/  IMAD R18, R19.reuse, 0x4, R8 ;  /* 0x0000000413127824 */ /* 0x040fe400078e0208 */
[----:B------:R-:W-:-:S02]  /*0970*/  IMAD R20, R19, 0x4, R10 ;  /* 0x0000000413147824 */ /* 0x000fc400078e020a */
[----:B-1----:R-:W-:Y:S01]  /*0980*/  IMAD R22, R19, 0x4, R12 ;  /* 0x0000000413167824 */ /* 0x002fe200078e020c */
[----:B------:R-:W-:Y:S04]  /*0990*/  LDS R4, [R4] ;  /* 0x0000000004047984 */ /* 0x000fe80000000800 */
[----:B------:R-:W-:Y:S04]  /*09a0*/  LDS R5, [R18+0x4] ;  /* 0x0000040012057984 */ /* 0x000fe80000000800 */
[----:B------:R-:W-:Y:S04]  /*09b0*/  LDS R6, [R18+0x8] ;  /* 0x0000080012067984 */ /* 0x000fe80000000800 */
[----:B------:R-:W1:Y:S04]  /*09c0*/  LDS R7, [R18+0xc] ;  /* 0x00000c0012077984 */ /* 0x000e680000000800 */
[----:B------:R-:W-:Y:S04]  /*09d0*/  LDS R8, [R20+0x1000] ;  /* 0x0010000014087984 */ /* 0x000fe80000000800 */
[----:B------:R-:W-:Y:S04]  /*09e0*/  LDS R9, [R20+0x1004] ;  /* 0x0010040014097984 */ /* 0x000fe80000000800 */
[----:B------:R-:W-:Y:S04]  /*09f0*/  LDS R10, [R20+0x1008] ;  /* 0x00100800140a7984 */ /* 0x000fe80000000800 */
[----:B------:R3:W4:Y:S04]  /*0a00*/  LDS R11, [R20+0x100c] ;  /* 0x00100c00140b7984 */ /* 0x0007280000000800 */
[----:B------:R-:W-:Y:S04]  /*0a10*/  LDS R12, [R22+0x2000] ;  /* 0x00200000160c7984 */ /* 0x000fe80000000800 */
[----:B------:R-:W-:Y:S04]  /*0a20*/  LDS R13, [R22+0x2004] ;  /* 0x00200400160d7984 */ /* 0x000fe80000000800 */
[----:B------:R-:W-:Y:S04]  /*0a30*/  LDS R14, [R22+0x2008] ;  /* 0x00200800160e7984 */ /* 0x000fe80000000800 */
[----:B------:R-:W5:Y:S01]  /*0a40*/  LDS R15, [R22+0x200c] ;  /* 0x00200c00160f7984 */ /* 0x000f620000000800 */
[----:B------:R-:W-:-:S02]  /*0a50*/  LOP3.LUT R21, R3, 0xfc, RZ, 0xc0, !PT ;  /* 0x000000fc03157812 */ /* 0x000fc400078ec0ff */
[----:B------:R-:W-:Y:S02]  /*0a60*/  SGXT.U32 R3, R0, 0x2 ;  /* 0x000000020003781a */ /* 0x000fe40000000000 */
[----:B------:R-:W-:Y:S02]  /*0a70*/  PRMT R2, R21, 0x6540, R2 ;  /* 0x0000654015027816 */ /* 0x000fe40000000002 */
[----:B------:R-:W-:Y:S02]  /*0a80*/  LOP3.LUT R3, R24, R3, RZ, 0xfc, !PT ;  /* 0x0000000318037212 */ /* 0x000fe400078efcff */
[----:B------:R-:W-:Y:S02]  /*0a90*/  ISETP.GE.AND P0, PT, R2, 0x100, PT ;  /* 0x000001000200780c */ /* 0x000fe40003f06270 */
[----:B------:R-:W-:Y:S01]  /*0aa0*/  LOP3.LUT R0, R19, 0xc00, RZ, 0xfc, !PT ;  /* 0x00000c0013007812 */ /* 0x000fe200078efcff */
[----:B------:R-:W-:-:S03]  /*0ab0*/  IMAD R23, R3, 0x100, R2 ;  /* 0x0000010003177824 */ /* 0x000fc600078e0202 */
[----:B------:R-:W-:Y:S01]  /*0ac0*/  SHF.R.U32.HI R0, RZ, 0x6, R0 ;  /* 0x00000006ff007819 */ /* 0x000fe20000011600 */
[C---:B------:R-:W-:Y:S02]  /*0ad0*/  VIADD R21, R23.reuse, 0x400 ;  /* 0x0000040017157836 */ /* 0x040fe40000000000 */
[C---:B--2---:R-:W-:Y:S01]  /*0ae0*/  VIADD R25, R23.reuse, 0x800 ;  /* 0x0000080017197836 */ /* 0x044fe20000000000 */
[----:B------:R-:W-:Y:S01]  /*0af0*/  LOP3.LUT R0, R0, 0x3c, RZ, 0xc0, !PT ;  /* 0x0000003c00007812 */ /* 0x000fe200078ec0ff */
[----:B0-----:R-:W-:-:S04]  /*0b00*/  IMAD.WIDE R2, R23, 0x4, R16 ;  /* 0x0000000417027825 */ /* 0x001fc800078e0210 */
[--C-:B---3--:R-:W-:Y:S01]  /*0b10*/  IMAD.WIDE R20, R21, 0x4, R16.reuse ;  /* 0x0000000415147825 */ /* 0x108fe200078e0210 */
[----:B-1----:R0:W-:Y:S03]  /*0b20*/  @!P0 STG.E.128 desc[UR6][R2.64], R4 ;  /* 0x0000000402008986 */ /* 0x0021e6000c101d06 */
[----:B------:R-:W-:Y:S01]  /*0b30*/  IMAD.WIDE R24, R25, 0x4, R16 ;  /* 0x0000000419187825 */ /* 0x000fe200078e0210 */
[----:B----4-:R0:W-:Y:S03]  /*0b40*/  @!P0 STG.E.128 desc[UR6][R20.64], R8 ;  /* 0x0000000814008986 */ /* 0x0101e6000c101d06 */
[----:B------:R-:W-:-:S04]  /*0b50*/  VIADD R0, R0, UR4 ;  /* 0x0000000400007c36 */ /* 0x000fc80008000000 */
[----:B------:R-:W-:Y:S01]  /*0b60*/  IMAD R0, R19, 0x4, R0 ;  /* 0x0000000413007824 */ /* 0x000fe200078e0200 */
[----:B-----5:R0:W-:Y:S02]  /*0b70*/  @!P0 STG.E.128 desc[UR6][R24.64], R12 ;  /* 0x0000000c18008986 */ /* 0x0201e4000c101d06 */
[----:B0-----:R-:W-:Y:S05]  /*0b80*/  @P0 EXIT ;  /* 0x000000000000094d */ /* 0x001fea0003800000 */
[----:B0-----:R-:W-:Y:S01]  /*0b90*/  LDS R4, [R0+0x3000] ;  /* 0x0030000000047984 */ /* 0x001fe20000000800 */
[----:B------:R-:W-:-:S03]  /*0ba0*/  VIADD R23, R23, 0xc00 ;  /* 0x00000c0017177836 */ /* 0x000fc60000000000 */
[----:B------:R-:W-:Y:S01]  /*0bb0*/  LDS R5, [R0+0x3004] ;  /* 0x0030040000057984 */ /* 0x000fe20000000800 */
[----:B------:R-:W-:-:S03]  /*0bc0*/  IMAD.WIDE R16, R23, 0x4, R16 ;  /* 0x0000000417107825 */ /* 0x000fc600078e0210 */
[----:B------:R-:W-:Y:S04]  /*0bd0*/  LDS R6, [R0+0x3008] ;  /* 0x0030080000067984 */ /* 0x000fe80000000800 */
[----:B------:R-:W0:Y:S04]  /*0be0*/  LDS R7, [R0+0x300c] ;  /* 0x00300c0000077984 */ /* 0x000e280000000800 */
[----:B0-----:R-:W-:Y:S01]  /*0bf0*/  STG.E.128 desc[UR6][R16.64], R4 ;  /* 0x0000000410007986 */ /* 0x001fe2000c101d06 */
[----:B------:R-:W-:Y:S05]  /*0c00*/  EXIT ;  /* 0x000000000000794d */ /* 0x000fea0003800000 */
.L_x_0:
[----:B------:R-:W-:-:S00]  /*0c10*/  BRA `(.L_x_0) ;  /* 0xfffffffc00fc7947 */ /* 0x000fc0000383ffff */
[----:B------:R-:W-:-:S00]  /*0c20*/  NOP ;  /* 0x0000000000007918 */ /* 0x000fc00000000000 */
        /* <DEDUP_REMOVED lines=13> */
.L_x_1:


//--------------------- .nv.shared.triton_poi_fused_convolution_div_max_pool2d_with_indices_relu_sub_26 --------------------------
	.section	.nv.shared.triton_poi_fused_convolution_div_max_pool2d_with_indices_relu_sub_26,"aw",@nobits
	.sectionflags	@""
	.align	16
	.zero		1024


//--------------------- .nv.constant0.triton_poi_fused_convolution_div_max_pool2d_with_indices_relu_sub_26 --------------------------
	.section	.nv.constant0.triton_poi_fused_convolution_div_max_pool2d_with_indices_relu_sub_26,"a",@progbits
	.sectionflags	@""
	.align	4
.nv.constant0.triton_poi_fused_convolution_div_max_pool2d_with_indices_relu_sub_26:
	.zero		560
